//
// Generated by NVIDIA NVVM Compiler
//
// Compiler Build ID: CL-36424714
// Cuda compilation tools, release 13.0, V13.0.88
// Based on NVVM 20.0.0
//

.version 9.0
.target sm_100
.address_size 64

	// .globl	_Z19testForWidth_kernel4dim3yPhi

.visible .entry _Z19testForWidth_kernel4dim3yPhi(
	.param .align 4 .b8 _Z19testForWidth_kernel4dim3yPhi_param_0[12],
	.param .u64 _Z19testForWidth_kernel4dim3yPhi_param_1,
	.param .u64 .ptr .align 1 _Z19testForWidth_kernel4dim3yPhi_param_2,
	.param .u32 _Z19testForWidth_kernel4dim3yPhi_param_3
)
{
	.reg .pred 	%p<6>;
	.reg .b32 	%r<24>;
	.reg .b32 	%f<12>;
	.reg .b64 	%rd<6>;

	ld.param.u32 	%r6, [_Z19testForWidth_kernel4dim3yPhi_param_0+8];
	ld.param.u32 	%r8, [_Z19testForWidth_kernel4dim3yPhi_param_0+4];
	ld.param.u32 	%r9, [_Z19testForWidth_kernel4dim3yPhi_param_0];
	ld.param.u64 	%rd1, [_Z19testForWidth_kernel4dim3yPhi_param_1];
	ld.param.u64 	%rd2, [_Z19testForWidth_kernel4dim3yPhi_param_2];
	ld.param.u32 	%r5, [_Z19testForWidth_kernel4dim3yPhi_param_3];
	mov.u32 	%r10, %tid.x;
	mov.u32 	%r11, %ctaid.x;
	mov.u32 	%r12, %ntid.x;
	mad.lo.s32 	%r2, %r11, %r12, %r10;
	mov.u32 	%r13, %tid.y;
	mov.u32 	%r14, %ctaid.y;
	mov.u32 	%r15, %ntid.y;
	mad.lo.s32 	%r16, %r14, %r15, %r13;
	mov.u32 	%r17, %tid.z;
	mov.u32 	%r18, %ctaid.z;
	mov.u32 	%r19, %ntid.z;
	mad.lo.s32 	%r20, %r18, %r19, %r17;
	setp.ge.u32 	%p1, %r2, %r9;
	setp.ge.u32 	%p2, %r16, %r8;
	or.pred  	%p3, %p1, %p2;
	setp.ge.u32 	%p4, %r20, %r6;
	or.pred  	%p5, %p3, %p4;
	@%p5 bra 	$L__BB0_2;
	cvta.to.global.u64 	%rd3, %rd2;
	cvt.rn.f32.s32 	%f1, %r2;
	add.f32 	%f2, %f1, 0f3F000000;
	cvt.rn.f32.u32 	%f3, %r16;
	add.f32 	%f4, %f3, 0f3F000000;
	cvt.rn.f32.u32 	%f5, %r20;
	add.f32 	%f6, %f5, 0f3F000000;
	tex.3d.v4.f32.f32 	{%f7, %f8, %f9, %f10}, [%rd1, {%f2, %f4, %f6, %f6}];
	mul.f32 	%f11, %f7, 0f437F0000;
	cvt.rzi.u32.f32 	%r21, %f11;
	mad.lo.s32 	%r22, %r8, %r20, %r16;
	mad.lo.s32 	%r23, %r22, %r5, %r2;
	cvt.u64.u32 	%rd4, %r23;
	add.s64 	%rd5, %rd3, %rd4;
	st.global.u8 	[%rd5], %r21;
$L__BB0_2:
	ret;

}


// ===== COMPILED SASS (sm_100) =====

	.target	sm_100

	.elftype	@"ET_EXEC"


//--------------------- .note.nv.tkinfo           --------------------------
	.section	.note.nv.tkinfo,"",@"SHT_NOTE"
	.sectionflags	@"SHF_NOTE_NV_TKINFO"
	.tkinfo
        /*0018*/ 	.word	0x00000002
        /*0030*/ 	.string	""
        /*0030*/ 	.string	"ptxas"
        /*0030*/ 	.string	"Cuda compilation tools, release 13.0, V13.0.88"
        /*0030*/ 	.string	"Build cuda_13.0.r13.0/compiler.36424714_0"
        /*0030*/ 	.string	"-arch sm_100 -m 64 "



//--------------------- .note.nv.cuinfo           --------------------------
	.section	.note.nv.cuinfo,"",@"SHT_NOTE"
	.sectionflags	@"SHF_NOTE_NV_CUINFO"
        /*0018*/ 	.short	0x0002
        /*001a*/ 	.short	0x0064
        /*001c*/ 	.short	0x0082
	.zero		2


//--------------------- .nv.info                  --------------------------
	.section	.nv.info,"",@"SHT_CUDA_INFO"
	.align	4


	//----- nvinfo : EIATTR_REGCOUNT
	.align		4
        /*0000*/ 	.byte	0x04, 0x2f
        /*0002*/ 	.short	(.L_1 - .L_0)
	.align		4
.L_0:
        /*0004*/ 	.word	index@(_Z19testForWidth_kernel4dim3yPhi)
        /*0008*/ 	.word	0x0000000c


	//----- nvinfo : EIATTR_FRAME_SIZE
	.align		4
.L_1:
        /*000c*/ 	.byte	0x04, 0x11
        /*000e*/ 	.short	(.L_3 - .L_2)
	.align		4
.L_2:
        /*0010*/ 	.word	index@(_Z19testForWidth_kernel4dim3yPhi)
        /*0014*/ 	.word	0x00000000


	//----- nvinfo : EIATTR_MIN_STACK_SIZE
	.align		4
.L_3:
        /*0018*/ 	.byte	0x04, 0x12
        /*001a*/ 	.short	(.L_5 - .L_4)
	.align		4
.L_4:
        /*001c*/ 	.word	index@(_Z19testForWidth_kernel4dim3yPhi)
        /*0020*/ 	.word	0x00000000
.L_5:


//--------------------- .nv.compat                --------------------------
	.section	.nv.compat,"",@"SHT_CUDA_COMPAT_INFO"
	.align	4
        /*0000*/ 	.byte	0x02, 0x09, 0x00, 0x00, 0x02, 0x02, 0x02, 0x00, 0x02, 0x05, 0x05, 0x00, 0x03, 0x07, 0x01, 0x01
        /*0010*/ 	.byte	0x02, 0x03, 0x00, 0x00, 0x02, 0x06, 0x01, 0x00, 0x04, 0x0b, 0x08, 0x00, 0x09, 0x00, 0x00, 0x00
        /*0020*/ 	.byte	0x00, 0x00, 0x00, 0x00


//--------------------- .nv.info._Z19testForWidth_kernel4dim3yPhi --------------------------
	.section	.nv.info._Z19testForWidth_kernel4dim3yPhi,"",@"SHT_CUDA_INFO"
	.sectionflags	@""
	.align	4


	//----- nvinfo : EIATTR_CUDA_API_VERSION
	.align		4
        /*0000*/ 	.byte	0x04, 0x37
        /*0002*/ 	.short	(.L_7 - .L_6)
.L_6:
        /*0004*/ 	.word	0x00000082


	//----- nvinfo : EIATTR_KPARAM_INFO
	.align		4
.L_7:
        /*0008*/ 	.byte	0x04, 0x17
        /*000a*/ 	.short	(.L_9 - .L_8)
.L_8:
        /*000c*/ 	.word	0x00000000
        /*0010*/ 	.short	0x0003
        /*0012*/ 	.short	0x0020
        /*0014*/ 	.byte	0x00, 0xf0, 0x11, 0x00


	//----- nvinfo : EIATTR_KPARAM_INFO
	.align		4
.L_9:
        /*0018*/ 	.byte	0x04, 0x17
        /*001a*/ 	.short	(.L_11 - .L_10)
.L_10:
        /*001c*/ 	.word	0x00000000
        /*0020*/ 	.short	0x0002
        /*0022*/ 	.short	0x0018
        /*0024*/ 	.byte	0x00, 0xf5, 0x21, 0x00


	//----- nvinfo : EIATTR_KPARAM_INFO
	.align		4
.L_11:
        /*0028*/ 	.byte	0x04, 0x17
        /*002a*/ 	.short	(.L_13 - .L_12)
.L_12:
        /*002c*/ 	.word	0x00000000
        /*0030*/ 	.short	0x0001
        /*0032*/ 	.short	0x0010
        /*0034*/ 	.byte	0x00, 0xf0, 0x21, 0x00


	//----- nvinfo : EIATTR_KPARAM_INFO
	.align		4
.L_13:
        /*0038*/ 	.byte	0x04, 0x17
        /*003a*/ 	.short	(.L_15 - .L_14)
.L_14:
        /*003c*/ 	.word	0x00000000
        /*0040*/ 	.short	0x0000
        /*0042*/ 	.short	0x0000
        /*0044*/ 	.byte	0x00, 0xf0, 0x31, 0x00


	//----- nvinfo : EIATTR_SPARSE_MMA_MASK
	.align		4
.L_15:
        /*0048*/ 	.byte	0x03, 0x50
        /*004a*/ 	.short	0x0000


	//----- nvinfo : EIATTR_MAXREG_COUNT
	.align		4
        /*004c*/ 	.byte	0x03, 0x1b
        /*004e*/ 	.short	0x00ff


	//----- nvinfo : EIATTR_MERCURY_ISA_VERSION
	.align		4
        /*0050*/ 	.byte	0x03, 0x5f
        /*0052*/ 	.short	0x0101


	//----- nvinfo : EIATTR_VRC_CTA_INIT_COUNT
	.align		4
        /*0054*/ 	.byte	0x02, 0x4a
	.zero		1
	.zero		1


	//----- nvinfo : EIATTR_EXIT_INSTR_OFFSETS
	.align		4
        /*0058*/ 	.byte	0x04, 0x1c
        /*005a*/ 	.short	(.L_17 - .L_16)


	//   ....[0]....
.L_16:
        /*005c*/ 	.word	0x00000120


	//   ....[1]....
        /*0060*/ 	.word	0x00000270


	//----- nvinfo : EIATTR_CBANK_PARAM_SIZE
	.align		4
.L_17:
        /*0064*/ 	.byte	0x03, 0x19
        /*0066*/ 	.short	0x0024


	//----- nvinfo : EIATTR_PARAM_CBANK
	.align		4
        /*0068*/ 	.byte	0x04, 0x0a
        /*006a*/ 	.short	(.L_19 - .L_18)
	.align		4
.L_18:
        /*006c*/ 	.word	index@(.nv.constant0._Z19testForWidth_kernel4dim3yPhi)
        /*0070*/ 	.short	0x0380
        /*0072*/ 	.short	0x0024


	//----- nvinfo : EIATTR_SW_WAR
	.align		4
.L_19:
        /*0074*/ 	.byte	0x04, 0x36
        /*0076*/ 	.short	(.L_21 - .L_20)
.L_20:
        /*0078*/ 	.word	0x00000008
.L_21:


//--------------------- .nv.callgraph             --------------------------
	.section	.nv.callgraph,"",@"SHT_CUDA_CALLGRAPH"
	.align	4
	.sectionentsize	8
	.align		4
        /*0000*/ 	.word	0x00000000
	.align		4
        /*0004*/ 	.word	0xffffffff
	.align		4
        /*0008*/ 	.word	0x00000000
	.align		4
        /*000c*/ 	.word	0xfffffffe
	.align		4
        /*0010*/ 	.word	0x00000000
	.align		4
        /*0014*/ 	.word	0xfffffffd
	.align		4
        /*0018*/ 	.word	0x00000000
	.align		4
        /*001c*/ 	.word	0xfffffffc


//--------------------- .text._Z19testForWidth_kernel4dim3yPhi --------------------------
	.section	.text._Z19testForWidth_kernel4dim3yPhi,"ax",@progbits
	.align	128
        .global         _Z19testForWidth_kernel4dim3yPhi
        .type           _Z19testForWidth_kernel4dim3yPhi,@function
        .size           _Z19testForWidth_kernel4dim3yPhi,(.L_x_1 - _Z19testForWidth_kernel4dim3yPhi)
        .other          _Z19testForWidth_kernel4dim3yPhi,@"STO_CUDA_ENTRY STV_DEFAULT"
_Z19testForWidth_kernel4dim3yPhi:
.text._Z19testForWidth_kernel4dim3yPhi:
[----:B------:R-:W-:Y:S01]  /*0000*/  LDC R1, c[0x0][0x37c] ;  /* 0x0000df00ff017b82 */ /* 0x000fe20000000800 */
[----:B------:R-:W0:Y:S07]  /*0010*/  S2R R2, SR_TID.Y ;  /* 0x0000000000027919 */ /* 0x000e2e0000002200 */
[----:B------:R-:W1:Y:S01]  /*0020*/  LDC R3, c[0x0][0x360] ;  /* 0x0000d800ff037b82 */ /* 0x000e620000000800 */
[----:B------:R-:W2:Y:S01]  /*0030*/  LDCU.64 UR8, c[0x0][0x380] ;  /* 0x00007000ff0877ac */ /* 0x000ea20008000a00 */
[----:B------:R-:W1:Y:S01]  /*0040*/  S2R R0, SR_TID.X ;  /* 0x0000000000007919 */ /* 0x000e620000002100 */
[----:B------:R-:W3:Y:S01]  /*0050*/  LDCU UR7, c[0x0][0x388] ;  /* 0x00007100ff0777ac */ /* 0x000ee20008000800 */
[----:B------:R-:W4:Y:S04]  /*0060*/  S2R R4, SR_TID.Z ;  /* 0x0000000000047919 */ /* 0x000f280000002300 */
[----:B------:R-:W0:Y:S08]  /*0070*/  S2UR UR5, SR_CTAID.Y ;  /* 0x00000000000579c3 */ /* 0x000e300000002600 */
[----:B------:R-:W0:Y:S08]  /*0080*/  LDC R5, c[0x0][0x364] ;  /* 0x0000d900ff057b82 */ /* 0x000e300000000800 */
[----:B------:R-:W1:Y:S08]  /*0090*/  S2UR UR4, SR_CTAID.X ;  /* 0x00000000000479c3 */ /* 0x000e700000002500 */
[----:B------:R-:W4:Y:S08]  /*00a0*/  S2UR UR6, SR_CTAID.Z ;  /* 0x00000000000679c3 */ /* 0x000f300000002700 */
[----:B------:R-:W4:Y:S01]  /*00b0*/  LDC R7, c[0x0][0x368] ;  /* 0x0000da00ff077b82 */ /* 0x000f220000000800 */
[----:B0-----:R-:W-:-:S05]  /*00c0*/  IMAD R2, R5, UR5, R2 ;  /* 0x0000000505027c24 */ /* 0x001fca000f8e0202 */
[----:B--2---:R-:W-:Y:S01]  /*00d0*/  ISETP.GE.U32.AND P0, PT, R2, UR9, PT ;  /* 0x0000000902007c0c */ /* 0x004fe2000bf06070 */
[----:B-1----:R-:W-:-:S05]  /*00e0*/  IMAD R0, R3, UR4, R0 ;  /* 0x0000000403007c24 */ /* 0x002fca000f8e0200 */
[----:B------:R-:W-:Y:S01]  /*00f0*/  ISETP.GE.U32.OR P0, PT, R0, UR8, P0 ;  /* 0x0000000800007c0c */ /* 0x000fe20008706470 */
[----:B----4-:R-:W-:-:S05]  /*0100*/  IMAD R3, R7, UR6, R4 ;  /* 0x0000000607037c24 */ /* 0x010fca000f8e0204 */
[----:B---3--:R-:W-:-:S13]  /*0110*/  ISETP.GE.U32.OR P0, PT, R3, UR7, P0 ;  /* 0x0000000703007c0c */ /* 0x008fda0008706470 */
[----:B------:R-:W-:Y:S05]  /*0120*/  @P0 EXIT ;  /* 0x000000000000094d */ /* 0x000fea0003800000 */
[----:B------:R-:W0:Y:S01]  /*0130*/  LDCU UR4, c[0x0][0x390] ;  /* 0x00007200ff0477ac */ /* 0x000e220008000800 */
[----:B------:R-:W-:Y:S01]  /*0140*/  I2FP.F32.S32 R4, R0 ;  /* 0x0000000000047245 */ /* 0x000fe20000201400 */
[----:B------:R-:W-:Y:S01]  /*0150*/  HFMA2 R9, -RZ, RZ, -3, 0 ;  /* 0xc2000000ff097431 */ /* 0x000fe200000001ff */
[----:B------:R-:W-:Y:S01]  /*0160*/  I2FP.F32.U32 R5, R2 ;  /* 0x0000000200057245 */ /* 0x000fe20000201000 */
[----:B------:R-:W-:Y:S01]  /*0170*/  UMOV UR5, URZ ;  /* 0x000000ff00057c82 */ /* 0x000fe20008000000 */
[----:B------:R-:W-:Y:S01]  /*0180*/  I2FP.F32.U32 R6, R3 ;  /* 0x0000000300067245 */ /* 0x000fe20000201000 */
[----:B------:R-:W-:Y:S02]  /*0190*/  FADD R4, R4, 0.5 ;  /* 0x3f00000004047421 */ /* 0x000fe40000000000 */
[----:B------:R-:W-:Y:S02]  /*01a0*/  FADD R5, R5, 0.5 ;  /* 0x3f00000005057421 */ /* 0x000fe40000000000 */
[----:B------:R-:W-:-:S04]  /*01b0*/  FADD R6, R6, 0.5 ;  /* 0x3f00000006067421 */ /* 0x000fc80000000000 */
[----:B0-----:R0:W5:Y:S01]  /*01c0*/  TEX.LL RZ, R4, R4, R9, UR4, 3D, 0x1 ;  /* 0x48ff040904047f60 */ /* 0x00116200089e01ff */
[----:B------:R-:W1:Y:S01]  /*01d0*/  LDCU.64 UR6, c[0x0][0x398] ;  /* 0x00007300ff0677ac */ /* 0x000e620008000a00 */
[----:B------:R-:W-:Y:S01]  /*01e0*/  IMAD R3, R3, UR9, R2 ;  /* 0x0000000903037c24 */ /* 0x000fe2000f8e0202 */
[----:B0-----:R-:W0:Y:S03]  /*01f0*/  LDCU UR4, c[0x0][0x3a0] ;  /* 0x00007400ff0477ac */ /* 0x001e260008000800 */
[----:B0-----:R-:W-:Y:S01]  /*0200*/  IMAD R3, R3, UR4, R0 ;  /* 0x0000000403037c24 */ /* 0x001fe2000f8e0200 */
[----:B------:R-:W0:Y:S04]  /*0210*/  LDCU.64 UR4, c[0x0][0x358] ;  /* 0x00006b00ff0477ac */ /* 0x000e280008000a00 */
[----:B-1----:R-:W-:-:S04]  /*0220*/  IADD3 R2, P0, PT, R3, UR6, RZ ;  /* 0x0000000603027c10 */ /* 0x002fc8000ff1e0ff */
[----:B------:R-:W-:Y:S01]  /*0230*/  IADD3.X R3, PT, PT, RZ, UR7, RZ, P0, !PT ;  /* 0x00000007ff037c10 */ /* 0x000fe200087fe4ff */
[----:B-----5:R-:W-:-:S04]  /*0240*/  FMUL R0, R4, 255 ;  /* 0x437f000004007820 */ /* 0x020fc80000400000 */
[----:B------:R-:W0:Y:S02]  /*0250*/  F2I.U32.TRUNC.NTZ R7, R0 ;  /* 0x0000000000077305 */ /* 0x000e24000020f000 */
[----:B0-----:R-:W-:Y:S01]  /*0260*/  STG.E.U8 desc[UR4][R2.64], R7 ;  /* 0x0000000702007986 */ /* 0x001fe2000c101104 */
[----:B------:R-:W-:Y:S05]  /*0270*/  EXIT ;  /* 0x000000000000794d */ /* 0x000fea0003800000 */
.L_x_0:
[----:B------:R-:W-:-:S00]  /*0280*/  BRA `(.L_x_0) ;  /* 0xfffffffc00fc7947 */ /* 0x000fc0000383ffff */
[----:B------:R-:W-:-:S00]  /*0290*/  NOP ;  /* 0x0000000000007918 */ /* 0x000fc00000000000 */
        /* <DEDUP_REMOVED lines=14> */
.L_x_1:


//--------------------- .nv.shared.reserved.0     --------------------------
	.section	.nv.shared.reserved.0,"aw",@nobits
	.weak		__nv_reservedSMEM_offset_0_alias
	.size		__nv_reservedSMEM_offset_0_alias, 0, 64
	.other		__nv_reservedSMEM_offset_0_alias,@"STO_CUDA_RESERVED_SHARED STV_DEFAULT"
__nv_reservedSMEM_offset_0_alias:
	.zero		0
	.zero		64


//--------------------- .nv.constant0._Z19testForWidth_kernel4dim3yPhi --------------------------
	.section	.nv.constant0._Z19testForWidth_kernel4dim3yPhi,"a",@progbits
	.sectionflags	@""
	.align	4
.nv.constant0._Z19testForWidth_kernel4dim3yPhi:
	.zero		932


//--------------------- SYMBOLS --------------------------

	.type		.nv.reservedSmem.offset0,@object
	.size		.nv.reservedSmem.offset0,0x4
